	.headerflags	@"EF_CUDA_TEXMODE_UNIFIED EF_CUDA_64BIT_ADDRESS EF_CUDA_ACCELERATORS EF_CUDA_SM90 EF_CUDA_VIRTUAL_SM(EF_CUDA_SM90)"
	.elftype	@"ET_EXEC"


//--------------------- .nv.info                  --------------------------
	.section	.nv.info,"",@"SHT_CUDA_INFO"
	.align	4


	//----- nvinfo : EIATTR_REGCOUNT
	.align		4
        /*0000*/ 	.byte	0x04, 0x2f
        /*0002*/ 	.short	(.L_3 - .L_2)
	.align		4
.L_2:
        /*0004*/ 	.word	index@(triton_poi_fused__native_batch_norm_legit_no_training_cat_relu_7)
        /*0008*/ 	.word	0x0000001e


	//----- nvinfo : EIATTR_MIN_STACK_SIZE
	.align		4
.L_3:
        /*000c*/ 	.byte	0x04, 0x12
        /*000e*/ 	.short	(.L_5 - .L_4)
	.align		4
.L_4:
        /*0010*/ 	.word	index@(triton_poi_fused__native_batch_norm_legit_no_training_cat_relu_7)
        /*0014*/ 	.word	0x00000000


	//----- nvinfo : EIATTR_FRAME_SIZE
	.align		4
.L_5:
        /*0018*/ 	.byte	0x04, 0x11
        /*001a*/ 	.short	(.L_7 - .L_6)
	.align		4
.L_6:
        /*001c*/ 	.word	index@(triton_poi_fused__native_batch_norm_legit_no_training_cat_relu_7)
        /*0020*/ 	.word	0x00000000


	//----- nvinfo : EIATTR_MIN_STACK_SIZE
	.align		4
.L_7:
        /*0024*/ 	.byte	0x04, 0x12
        /*0026*/ 	.short	(.L_9 - .L_8)
	.align		4
.L_8:
        /*0028*/ 	.word	index@(triton_poi_fused__native_batch_norm_legit_no_training_cat_relu_7)
        /*002c*/ 	.word	0x00000000
.L_9:


//--------------------- .nv.info.triton_poi_fused__native_batch_norm_legit_no_training_cat_relu_7 --------------------------
	.section	.nv.info.triton_poi_fused__native_batch_norm_legit_no_training_cat_relu_7,"",@"SHT_CUDA_INFO"
	.sectionflags	@""
	.align	4


	//----- nvinfo : EIATTR_CUDA_API_VERSION
	.align		4
        /*0000*/ 	.byte	0x04, 0x37
        /*0002*/ 	.short	(.L_11 - .L_10)
.L_10:
        /*0004*/ 	.word	0x0000007c


	//----- nvinfo : EIATTR_KPARAM_INFO
	.align		4
.L_11:
        /*0008*/ 	.byte	0x04, 0x17
        /*000a*/ 	.short	(.L_13 - .L_12)
.L_12:
        /*000c*/ 	.word	0x00000000
        /*0010*/ 	.short	0x000b
        /*0012*/ 	.short	0x0058
        /*0014*/ 	.byte	0x00, 0xf0, 0x11, 0x00


	//----- nvinfo : EIATTR_KPARAM_INFO
	.align		4
.L_13:
        /*0018*/ 	.byte	0x04, 0x17
        /*001a*/ 	.short	(.L_15 - .L_14)
.L_14:
        /*001c*/ 	.word	0x00000000
        /*0020*/ 	.short	0x000a
        /*0022*/ 	.short	0x0050
        /*0024*/ 	.byte	0x00, 0xf4, 0x21, 0x00


	//----- nvinfo : EIATTR_KPARAM_INFO
	.align		4
.L_15:
        /*0028*/ 	.byte	0x04, 0x17
        /*002a*/ 	.short	(.L_17 - .L_16)
.L_16:
        /*002c*/ 	.word	0x00000000
        /*0030*/ 	.short	0x0009
        /*0032*/ 	.short	0x0048
        /*0034*/ 	.byte	0x00, 0xf4, 0x21, 0x00


	//----- nvinfo : EIATTR_KPARAM_INFO
	.align		4
.L_17:
        /*0038*/ 	.byte	0x04, 0x17
        /*003a*/ 	.short	(.L_19 - .L_18)
.L_18:
        /*003c*/ 	.word	0x00000000
        /*0040*/ 	.short	0x0008
        /*0042*/ 	.short	0x0040
        /*0044*/ 	.byte	0x00, 0xf4, 0x21, 0x00


	//----- nvinfo : EIATTR_KPARAM_INFO
	.align		4
.L_19:
        /*0048*/ 	.byte	0x04, 0x17
        /*004a*/ 	.short	(.L_21 - .L_20)
.L_20:
        /*004c*/ 	.word	0x00000000
        /*0050*/ 	.short	0x0007
        /*0052*/ 	.short	0x0038
        /*0054*/ 	.byte	0x00, 0xf4, 0x21, 0x00


	//----- nvinfo : EIATTR_KPARAM_INFO
	.align		4
.L_21:
        /*0058*/ 	.byte	0x04, 0x17
        /*005a*/ 	.short	(.L_23 - .L_22)
.L_22:
        /*005c*/ 	.word	0x00000000
        /*0060*/ 	.short	0x0006
        /*0062*/ 	.short	0x0030
        /*0064*/ 	.byte	0x00, 0xf4, 0x21, 0x00


	//----- nvinfo : EIATTR_KPARAM_INFO
	.align		4
.L_23:
        /*0068*/ 	.byte	0x04, 0x17
        /*006a*/ 	.short	(.L_25 - .L_24)
.L_24:
        /*006c*/ 	.word	0x00000000
        /*0070*/ 	.short	0x0005
        /*0072*/ 	.short	0x0028
        /*0074*/ 	.byte	0x00, 0xf4, 0x21, 0x00


	//----- nvinfo : EIATTR_KPARAM_INFO
	.align		4
.L_25:
        /*0078*/ 	.byte	0x04, 0x17
        /*007a*/ 	.short	(.L_27 - .L_26)
.L_26:
        /*007c*/ 	.word	0x00000000
        /*0080*/ 	.short	0x0004
        /*0082*/ 	.short	0x0020
        /*0084*/ 	.byte	0x00, 0xf4, 0x21, 0x00


	//----- nvinfo : EIATTR_KPARAM_INFO
	.align		4
.L_27:
        /*0088*/ 	.byte	0x04, 0x17
        /*008a*/ 	.short	(.L_29 - .L_28)
.L_28:
        /*008c*/ 	.word	0x00000000
        /*0090*/ 	.short	0x0003
        /*0092*/ 	.short	0x0018
        /*0094*/ 	.byte	0x00, 0xf4, 0x21, 0x00


	//----- nvinfo : EIATTR_KPARAM_INFO
	.align		4
.L_29:
        /*0098*/ 	.byte	0x04, 0x17
        /*009a*/ 	.short	(.L_31 - .L_30)
.L_30:
        /*009c*/ 	.word	0x00000000
        /*00a0*/ 	.short	0x0002
        /*00a2*/ 	.short	0x0010
        /*00a4*/ 	.byte	0x00, 0xf4, 0x21, 0x00


	//----- nvinfo : EIATTR_KPARAM_INFO
	.align		4
.L_31:
        /*00a8*/ 	.byte	0x04, 0x17
        /*00aa*/ 	.short	(.L_33 - .L_32)
.L_32:
        /*00ac*/ 	.word	0x00000000
        /*00b0*/ 	.short	0x0001
        /*00b2*/ 	.short	0x0008
        /*00b4*/ 	.byte	0x00, 0xf4, 0x21, 0x00


	//----- nvinfo : EIATTR_KPARAM_INFO
	.align		4
.L_33:
        /*00b8*/ 	.byte	0x04, 0x17
        /*00ba*/ 	.short	(.L_35 - .L_34)
.L_34:
        /*00bc*/ 	.word	0x00000000
        /*00c0*/ 	.short	0x0000
        /*00c2*/ 	.short	0x0000
        /*00c4*/ 	.byte	0x00, 0xf4, 0x21, 0x00


	//----- nvinfo : EIATTR_SPARSE_MMA_MASK
	.align		4
.L_35:
        /*00c8*/ 	.byte	0x03, 0x50
        /*00ca*/ 	.short	0x0000


	//----- nvinfo : EIATTR_MAXREG_COUNT
	.align		4
        /*00cc*/ 	.byte	0x03, 0x1b
        /*00ce*/ 	.short	0x00ff


	//----- nvinfo : EIATTR_EXIT_INSTR_OFFSETS
	.align		4
        /*00d0*/ 	.byte	0x04, 0x1c
        /*00d2*/ 	.short	(.L_37 - .L_36)


	//   ....[0]....
.L_36:
        /*00d4*/ 	.word	0x000006f0


	//----- nvinfo : EIATTR_REQNTID
	.align		4
.L_37:
        /*00d8*/ 	.byte	0x04, 0x10
        /*00da*/ 	.short	(.L_39 - .L_38)
.L_38:
        /*00dc*/ 	.word	0x00000100
        /*00e0*/ 	.word	0x00000001
        /*00e4*/ 	.word	0x00000001


	//----- nvinfo : EIATTR_CBANK_PARAM_SIZE
	.align		4
.L_39:
        /*00e8*/ 	.byte	0x03, 0x19
        /*00ea*/ 	.short	0x005c


	//----- nvinfo : EIATTR_PARAM_CBANK
	.align		4
        /*00ec*/ 	.byte	0x04, 0x0a
        /*00ee*/ 	.short	(.L_41 - .L_40)
	.align		4
.L_40:
        /*00f0*/ 	.word	index@(.nv.constant0.triton_poi_fused__native_batch_norm_legit_no_training_cat_relu_7)
        /*00f4*/ 	.short	0x0210
        /*00f6*/ 	.short	0x005c


	//----- nvinfo : EIATTR_SW_WAR
	.align		4
.L_41:
        /*00f8*/ 	.byte	0x04, 0x36
        /*00fa*/ 	.short	(.L_43 - .L_42)
.L_42:
        /*00fc*/ 	.word	0x00000008
.L_43:


//--------------------- .nv.callgraph             --------------------------
	.section	.nv.callgraph,"",@"SHT_CUDA_CALLGRAPH"
	.align	4
	.sectionentsize	8
	.align		4
        /*0000*/ 	.word	0x00000000
	.align		4
        /*0004*/ 	.word	0xffffffff
	.align		4
        /*0008*/ 	.word	0x00000000
	.align		4
        /*000c*/ 	.word	0xfffffffe
	.align		4
        /*0010*/ 	.word	0x00000000
	.align		4
        /*0014*/ 	.word	0xfffffffd
	.align		4
        /*0018*/ 	.word	0x00000000
	.align		4
        /*001c*/ 	.word	0xfffffffc


//--------------------- .nv.constant4             --------------------------
	.section	.nv.constant4,"a",@progbits
	.align	8
	.align		8
.nv.constant4:
        /*0000*/ 	.dword	_$_str
	.align		8
        /*0008*/ 	.dword	_$_str_$_2


//--------------------- .text.triton_poi_fused__native_batch_norm_legit_no_training_cat_relu_7 --------------------------
	.section	.text.triton_poi_fused__native_batch_norm_legit_no_training_cat_relu_7,"ax",@progbits
	.align	128
        .global         triton_poi_fused__native_batch_norm_legit_no_training_cat_relu_7
        .type           triton_poi_fused__native_batch_norm_legit_no_training_cat_relu_7,@function
        .size           triton_poi_fused__native_batch_norm_legit_no_training_cat_relu_7,(.L_x_1 - triton_poi_fused__native_batch_norm_legit_no_training_cat_relu_7)
        .other          triton_poi_fused__native_batch_norm_legit_no_training_cat_relu_7,@"STO_CUDA_ENTRY STV_DEFAULT"
triton_poi_fused__native_batch_norm_legit_no_training_cat_relu_7:
.text.triton_poi_fused__native_batch_norm_legit_no_training_cat_relu_7:
[----:B------:R-:W-:Y:S01]  /*0000*/  LDC R1, c[0x0][0x28] ;  /* 0x00000a00ff017b82 */ /* 0x000fe20000000800 */
[----:B------:R-:W1:Y:S01]  /*0010*/  S2R R0, SR_TID.X ;  /* 0x0000000000007919 */ /* 0x000e620000002100 */
[----:B------:R-:W-:-:S06]  /*0020*/  ULDC.64 UR4, c[0x0][0x208] ;  /* 0x0000820000047ab9 */ /* 0x000fcc0000000a00 */
[----:B------:R-:W2:Y:S01]  /*0030*/  LDC.64 R20, c[0x0][0x210] ;  /* 0x00008400ff147b82 */ /* 0x000ea20000000a00 */
[----:B------:R-:W-:Y:S01]  /*0040*/  ULDC.64 UR6, c[0x0][0x218] ;  /* 0x0000860000067ab9 */ /* 0x000fe20000000a00 */
[----:B------:R-:W3:Y:S01]  /*0050*/  S2R R3, SR_CTAID.X ;  /* 0x0000000000037919 */ /* 0x000ee20000002500 */
[----:B------:R-:W-:Y:S01]  /*0060*/  ULDC.64 UR8, c[0x0][0x220] ;  /* 0x0000880000087ab9 */ /* 0x000fe20000000a00 */
[----:B------:R-:W-:-:S04]  /*0070*/  ULDC.64 UR10, c[0x0][0x228] ;  /* 0x00008a00000a7ab9 */ /* 0x000fc80000000a00 */
[----:B------:R-:W4:Y:S08]  /*0080*/  LDC.64 R26, c[0x0][0x238] ;  /* 0x00008e00ff1a7b82 */ /* 0x000f300000000a00 */
[----:B------:R-:W5:Y:S08]  /*0090*/  LDC.64 R14, c[0x0][0x250] ;  /* 0x00009400ff0e7b82 */ /* 0x000f700000000a00 */
[----:B------:R-:W2:Y:S01]  /*00a0*/  LDC.64 R22, c[0x0][0x248] ;  /* 0x00009200ff167b82 */ /* 0x000ea20000000a00 */
[----:B-1----:R-:W-:-:S05]  /*00b0*/  IMAD.SHL.U32 R0, R0, 0x2, RZ ;  /* 0x0000000200007824 */ /* 0x002fca00078e00ff */
[----:B------:R-:W-:-:S05]  /*00c0*/  LOP3.LUT R0, R0, 0x1fe, RZ, 0xc0, !PT ;  /* 0x000001fe00007812 */ /* 0x000fca00078ec0ff */
[----:B---3--:R-:W-:-:S04]  /*00d0*/  IMAD R0, R3, 0x200, R0 ;  /* 0x0000020003007824 */ /* 0x008fc800078e0200 */
[----:B------:R-:W-:Y:S01]  /*00e0*/  IMAD.HI R8, R0, 0x2aaaaaab, RZ ;  /* 0x2aaaaaab00087827 */ /* 0x000fe200078e02ff */
[----:B------:R-:W-:-:S04]  /*00f0*/  SHF.R.S32.HI R3, RZ, 0x1f, R0 ;  /* 0x0000001fff037819 */ /* 0x000fc80000011400 */
[----:B------:R-:W-:Y:S02]  /*0100*/  LEA.HI R4, R3, R0, RZ, 0x8 ;  /* 0x0000000003047211 */ /* 0x000fe400078f40ff */
[----:B------:R-:W1:Y:S01]  /*0110*/  LDC.64 R2, c[0x0][0x240] ;  /* 0x00009000ff027b82 */ /* 0x000e620000000a00 */
[----:B------:R-:W-:Y:S02]  /*0120*/  SHF.R.U32.HI R9, RZ, 0x1f, R8 ;  /* 0x0000001fff097819 */ /* 0x000fe40000011608 */
[----:B------:R-:W-:Y:S02]  /*0130*/  SHF.R.S32.HI R12, RZ, 0x8, R4 ;  /* 0x00000008ff0c7819 */ /* 0x000fe40000011404 */
[----:B------:R-:W-:Y:S02]  /*0140*/  LOP3.LUT R7, R4, 0xffffff00, RZ, 0xc0, !PT ;  /* 0xffffff0004077812 */ /* 0x000fe400078ec0ff */
[----:B------:R-:W-:Y:S01]  /*0150*/  LEA.HI.SX32 R9, R8, R9, 0x13 ;  /* 0x0000000908097211 */ /* 0x000fe200078f9aff */
[----:B------:R-:W-:-:S04]  /*0160*/  IMAD.HI R5, R12, 0x2aaaaaab, RZ ;  /* 0x2aaaaaab0c057827 */ /* 0x000fc800078e02ff */
[----:B------:R-:W-:Y:S01]  /*0170*/  IMAD.IADD R7, R0, 0x1, -R7 ;  /* 0x0000000100077824 */ /* 0x000fe200078e0a07 */
[----:B------:R-:W-:Y:S01]  /*0180*/  SHF.R.U32.HI R6, RZ, 0x1f, R5 ;  /* 0x0000001fff067819 */ /* 0x000fe20000011605 */
[----:B------:R-:W-:-:S03]  /*0190*/  IMAD R4, R9, -0xc000, R0 ;  /* 0xffff400009047824 */ /* 0x000fc600078e0200 */
[----:B------:R-:W-:Y:S01]  /*01a0*/  LEA.HI R5, R5, R6, RZ, 0x1b ;  /* 0x0000000605057211 */ /* 0x000fe200078fd8ff */
[C---:B------:R-:W-:Y:S02]  /*01b0*/  IMAD R6, R9.reuse, 0x2000, R7 ;  /* 0x0000200009067824 */ /* 0x040fe400078e0207 */
[----:B------:R-:W-:Y:S02]  /*01c0*/  IMAD R9, R9, 0x6000, R4 ;  /* 0x0000600009097824 */ /* 0x000fe400078e0204 */
[----:B------:R-:W-:Y:S01]  /*01d0*/  IMAD R12, R5, -0xc0, R12 ;  /* 0xffffff40050c7824 */ /* 0x000fe200078e020c */
[----:B------:R-:W-:-:S03]  /*01e0*/  SHF.R.S32.HI R8, RZ, 0x1f, R6 ;  /* 0x0000001fff087819 */ /* 0x000fc60000011406 */
[C---:B-1----:R-:W-:Y:S01]  /*01f0*/  IMAD.WIDE R2, R12.reuse, 0x4, R2 ;  /* 0x000000040c027825 */ /* 0x042fe200078e0202 */
[----:B------:R-:W-:-:S03]  /*0200*/  LOP3.LUT R4, R12, 0xffffffe0, RZ, 0xc0, !PT ;  /* 0xffffffe00c047812 */ /* 0x000fc600078ec0ff */
[----:B------:R-:W-:Y:S01]  /*0210*/  IMAD.SHL.U32 R5, R12, 0x100, RZ ;  /* 0x000001000c057824 */ /* 0x000fe200078e00ff */
[----:B------:R1:W3:Y:S04]  /*0220*/  LDG.E.EL R13, desc[UR4][R2.64] ;  /* 0x00000004020d7981 */ /* 0x0002e8000c2e1900 */
[----:B------:R-:W-:-:S04]  /*0230*/  IADD3 R6, P0, R5, R6, RZ ;  /* 0x0000000605067210 */ /* 0x000fc80007f1e0ff */
[----:B------:R-:W-:Y:S01]  /*0240*/  LEA.HI.X.SX32 R5, R5, R8, 0x1, P0 ;  /* 0x0000000805057211 */ /* 0x000fe200000f0eff */
[----:B------:R-:W-:-:S03]  /*0250*/  IMAD.SHL.U32 R24, R6, 0x4, RZ ;  /* 0x0000000406187824 */ /* 0x000fc600078e00ff */
[----:B------:R-:W-:Y:S02]  /*0260*/  SHF.L.U64.HI R8, R6, 0x2, R5 ;  /* 0x0000000206087819 */ /* 0x000fe40000010205 */
[----:B------:R-:W-:Y:S02]  /*0270*/  IADD3 R10, P3, R24, UR6, RZ ;  /* 0x00000006180a7c10 */ /* 0x000fe4000ff7e0ff */
[----:B------:R-:W-:Y:S02]  /*0280*/  IADD3 R18, P4, R24, UR8, RZ ;  /* 0x0000000818127c10 */ /* 0x000fe4000ff9e0ff */
[C---:B------:R-:W-:Y:S02]  /*0290*/  ISETP.NE.AND P1, PT, R4.reuse, 0x80, PT ;  /* 0x000000800400780c */ /* 0x040fe40003f25270 */
[----:B------:R-:W-:Y:S01]  /*02a0*/  IADD3.X R11, R8, UR7, RZ, P3, !PT ;  /* 0x00000007080b7c10 */ /* 0x000fe20009ffe4ff */
[----:B------:R-:W-:Y:S01]  /*02b0*/  ULDC.64 UR6, c[0x0][0x230] ;  /* 0x00008c0000067ab9 */ /* 0x000fe20000000a00 */
[----:B------:R-:W-:-:S02]  /*02c0*/  ISETP.NE.AND P0, PT, R4, 0x40, PT ;  /* 0x000000400400780c */ /* 0x000fc40003f05270 */
[----:B------:R-:W-:Y:S02]  /*02d0*/  ISETP.GT.AND P3, PT, R12, 0x9f, PT ;  /* 0x0000009f0c00780c */ /* 0x000fe40003f64270 */
[----:B------:R-:W-:Y:S02]  /*02e0*/  IADD3 R16, P5, R24, UR10, RZ ;  /* 0x0000000a18107c10 */ /* 0x000fe4000ffbe0ff */
[----:B------:R-:W-:Y:S02]  /*02f0*/  IADD3.X R19, R8, UR9, RZ, P4, !PT ;  /* 0x0000000908137c10 */ /* 0x000fe4000a7fe4ff */
[----:B------:R-:W-:Y:S02]  /*0300*/  IADD3 R24, P4, R24, UR6, RZ ;  /* 0x0000000618187c10 */ /* 0x000fe4000ff9e0ff */
[----:B------:R-:W-:Y:S01]  /*0310*/  ISETP.NE.AND P2, PT, R4, 0x60, PT ;  /* 0x000000600400780c */ /* 0x000fe20003f45270 */
[----:B--2---:R-:W-:Y:S01]  /*0320*/  IMAD.WIDE R20, R9, 0x4, R20 ;  /* 0x0000000409147825 */ /* 0x004fe200078e0214 */
[----:B------:R-:W-:-:S02]  /*0330*/  IADD3.X R17, R8, UR11, RZ, P5, !PT ;  /* 0x0000000b08117c10 */ /* 0x000fc4000affe4ff */
[----:B------:R-:W-:Y:S02]  /*0340*/  CS2R R4, SRZ ;  /* 0x0000000000047805 */ /* 0x000fe4000001ff00 */
[----:B------:R-:W-:Y:S02]  /*0350*/  IADD3.X R25, R8, UR7, RZ, P4, !PT ;  /* 0x0000000708197c10 */ /* 0x000fe4000a7fe4ff */
[----:B------:R-:W-:Y:S02]  /*0360*/  CS2R R6, SRZ ;  /* 0x0000000000067805 */ /* 0x000fe4000001ff00 */
[----:B------:R-:W-:Y:S02]  /*0370*/  CS2R R8, SRZ ;  /* 0x0000000000087805 */ /* 0x000fe4000001ff00 */
[C---:B------:R-:W-:Y:S02]  /*0380*/  ISETP.GE.AND P5, PT, R12.reuse, 0x40, PT ;  /* 0x000000400c00780c */ /* 0x040fe40003fa6270 */
[----:B-1----:R-:W-:Y:S01]  /*0390*/  CS2R R2, SRZ ;  /* 0x0000000000027805 */ /* 0x002fe2000001ff00 */
[----:B------:R-:W2:Y:S04]  /*03a0*/  @!P1 LDG.E.64 R4, desc[UR4][R16.64+-0x20000] ;  /* 0xfe00000410049981 */ /* 0x000ea8000c1e1b00 */
[----:B------:R1:W2:Y:S04]  /*03b0*/  @!P0 LDG.E.64 R6, desc[UR4][R10.64+-0x10000] ;  /* 0xff0000040a068981 */ /* 0x0002a8000c1e1b00 */
[----:B------:R3:W2:Y:S04]  /*03c0*/  @P3 LDG.E.64 R8, desc[UR4][R24.64+-0x28000] ;  /* 0xfd80000418083981 */ /* 0x0006a8000c1e1b00 */
[----:B------:R3:W2:Y:S01]  /*03d0*/  @!P2 LDG.E.64 R2, desc[UR4][R18.64+-0x18000] ;  /* 0xfe8000041202a981 */ /* 0x0006a2000c1e1b00 */
[----:B-1----:R-:W-:Y:S01]  /*03e0*/  CS2R R10, SRZ ;  /* 0x00000000000a7805 */ /* 0x002fe2000001ff00 */
[----:B----4-:R-:W-:-:S05]  /*03f0*/  IMAD.WIDE R16, R12, 0x4, R26 ;  /* 0x000000040c107825 */ /* 0x010fca00078e021a */
[----:B------:R-:W4:Y:S01]  /*0400*/  @!P5 LDG.E.64 R10, desc[UR4][R20.64] ;  /* 0x00000004140ad981 */ /* 0x000f22000c1e1b00 */
[----:B-----5:R-:W-:-:S03]  /*0410*/  IMAD.WIDE R14, R12, 0x4, R14 ;  /* 0x000000040c0e7825 */ /* 0x020fc600078e020e */
[----:B------:R-:W5:Y:S01]  /*0420*/  LDG.E.EL R16, desc[UR4][R16.64] ;  /* 0x0000000410107981 */ /* 0x000f62000c2e1900 */
[----:B0-----:R-:W-:-:S03]  /*0430*/  IMAD.WIDE R22, R12, 0x4, R22 ;  /* 0x000000040c167825 */ /* 0x001fc600078e0216 */
[----:B------:R0:W5:Y:S04]  /*0440*/  LDG.E.EL R15, desc[UR4][R14.64] ;  /* 0x000000040e0f7981 */ /* 0x000168000c2e1900 */
[----:B------:R-:W5:Y:S01]  /*0450*/  LDG.E.EL R12, desc[UR4][R22.64] ;  /* 0x00000004160c7981 */ /* 0x000f62000c2e1900 */
[----:B---3--:R-:W-:-:S04]  /*0460*/  FADD R24, R13, 9.9999997473787516356e-06 ;  /* 0x3727c5ac0d187421 */ /* 0x008fc80000000000 */
[----:B------:R-:W1:Y:S02]  /*0470*/  MUFU.SQRT R19, R24 ;  /* 0x0000001800137308 */ /* 0x000e640000002000 */
[C---:B-1----:R-:W-:Y:S02]  /*0480*/  FSETP.GT.AND P4, PT, R19.reuse, 8.50705917302346158658e+37, PT ;  /* 0x7e8000001300780b */ /* 0x042fe40003f84000 */
[----:B------:R-:W-:-:S11]  /*0490*/  FSETP.GEU.AND P6, PT, R19, 1.175494350822287508e-38, PT ;  /* 0x008000001300780b */ /* 0x000fd60003fce000 */
[----:B------:R-:W-:-:S04]  /*04a0*/  @P4 FMUL R19, R19, 0.25 ;  /* 0x3e80000013134820 */ /* 0x000fc80000400000 */
[----:B------:R-:W-:Y:S01]  /*04b0*/  @!P6 FMUL R19, R19, 16777216 ;  /* 0x4b8000001313e820 */ /* 0x000fe20000400000 */
[----:B--2---:R-:W-:-:S05]  /*04c0*/  SEL R13, R4, RZ, !P1 ;  /* 0x000000ff040d7207 */ /* 0x004fca0004800000 */
[----:B------:R-:W1:Y:S01]  /*04d0*/  MUFU.RCP R19, R19 ;  /* 0x0000001300137308 */ /* 0x000e620000001000 */
[----:B------:R-:W-:Y:S02]  /*04e0*/  SEL R18, R5, RZ, !P1 ;  /* 0x000000ff05127207 */ /* 0x000fe40004800000 */
[----:B------:R-:W-:Y:S01]  /*04f0*/  @P1 SEL R13, R8, RZ, P3 ;  /* 0x000000ff080d1207 */ /* 0x000fe20001800000 */
[----:B------:R-:W-:Y:S01]  /*0500*/  IMAD.MOV.U32 R8, RZ, RZ, 0x3e800000 ;  /* 0x3e800000ff087424 */ /* 0x000fe200078e00ff */
[----:B------:R-:W-:Y:S02]  /*0510*/  @P1 SEL R18, R9, RZ, P3 ;  /* 0x000000ff09121207 */ /* 0x000fe40001800000 */
[----:B------:R-:W-:Y:S02]  /*0520*/  SEL R2, R2, RZ, !P2 ;  /* 0x000000ff02027207 */ /* 0x000fe40005000000 */
[----:B------:R-:W-:Y:S02]  /*0530*/  SEL R3, R3, RZ, !P2 ;  /* 0x000000ff03037207 */ /* 0x000fe40005000000 */
[----:B------:R-:W-:-:S02]  /*0540*/  SEL R4, R6, RZ, !P0 ;  /* 0x000000ff06047207 */ /* 0x000fc40004000000 */
[----:B------:R-:W-:Y:S02]  /*0550*/  FSEL R8, R8, 1, P4 ;  /* 0x3f80000008087808 */ /* 0x000fe40002000000 */
[----:B------:R-:W-:Y:S02]  /*0560*/  SEL R5, R7, RZ, !P0 ;  /* 0x000000ff07057207 */ /* 0x000fe40004000000 */
[----:B------:R-:W-:Y:S01]  /*0570*/  @P0 SEL R4, R2, R13, !P2 ;  /* 0x0000000d02040207 */ /* 0x000fe20005000000 */
[----:B------:R-:W2:Y:S01]  /*0580*/  LDC.64 R6, c[0x0][0x258] ;  /* 0x00009600ff067b82 */ /* 0x000ea20000000a00 */
[----:B----4-:R-:W-:Y:S02]  /*0590*/  SEL R9, R10, RZ, !P5 ;  /* 0x000000ff0a097207 */ /* 0x010fe40006800000 */
[----:B------:R-:W-:Y:S02]  /*05a0*/  @P0 SEL R5, R3, R18, !P2 ;  /* 0x0000001203050207 */ /* 0x000fe40005000000 */
[----:B0-----:R-:W-:Y:S01]  /*05b0*/  SEL R14, R11, RZ, !P5 ;  /* 0x000000ff0b0e7207 */ /* 0x001fe20006800000 */
[----:B------:R-:W-:Y:S01]  /*05c0*/  @!P6 FMUL R8, R8, 16777216 ;  /* 0x4b8000000808e820 */ /* 0x000fe20000400000 */
[----:B------:R-:W-:Y:S01]  /*05d0*/  SEL R4, R9, R4, !P5 ;  /* 0x0000000409047207 */ /* 0x000fe20006800000 */
[----:B------:R-:W0:Y:S01]  /*05e0*/  LDC.64 R2, c[0x0][0x260] ;  /* 0x00009800ff027b82 */ /* 0x000e220000000a00 */
[----:B------:R-:W-:Y:S01]  /*05f0*/  SEL R5, R14, R5, !P5 ;  /* 0x000000050e057207 */ /* 0x000fe20006800000 */
[----:B-1----:R-:W-:-:S02]  /*0600*/  FMUL R19, R19, R8 ;  /* 0x0000000813137220 */ /* 0x002fc40000400000 */
[C---:B-----5:R-:W-:Y:S02]  /*0610*/  FADD R8, -R16.reuse, R4 ;  /* 0x0000000410087221 */ /* 0x060fe40000000100 */
[----:B------:R-:W-:Y:S02]  /*0620*/  FADD R16, -R16, R5 ;  /* 0x0000000510107221 */ /* 0x000fe40000000100 */
[-C--:B------:R-:W-:Y:S02]  /*0630*/  FMUL R8, R8, R19.reuse ;  /* 0x0000001308087220 */ /* 0x080fe40000400000 */
[----:B------:R-:W-:Y:S02]  /*0640*/  FMUL R16, R16, R19 ;  /* 0x0000001310107220 */ /* 0x000fe40000400000 */
[C-C-:B------:R-:W-:Y:S02]  /*0650*/  FFMA R8, R12.reuse, R8, R15.reuse ;  /* 0x000000080c087223 */ /* 0x140fe4000000000f */
[----:B------:R-:W-:-:S03]  /*0660*/  FFMA R16, R12, R16, R15 ;  /* 0x000000100c107223 */ /* 0x000fc6000000000f */
[----:B------:R-:W-:Y:S02]  /*0670*/  FSETP.GEU.AND P0, PT, R8, RZ, PT ;  /* 0x000000ff0800720b */ /* 0x000fe40003f0e000 */
[----:B------:R-:W-:Y:S01]  /*0680*/  FSETP.GEU.AND P1, PT, R16, RZ, PT ;  /* 0x000000ff1000720b */ /* 0x000fe20003f2e000 */
[----:B--2---:R-:W-:Y:S01]  /*0690*/  IMAD.WIDE R6, R0, 0x4, R6 ;  /* 0x0000000400067825 */ /* 0x004fe200078e0206 */
[----:B------:R-:W-:Y:S02]  /*06a0*/  FSEL R8, R8, RZ, P0 ;  /* 0x000000ff08087208 */ /* 0x000fe40000000000 */
[----:B------:R-:W-:Y:S01]  /*06b0*/  FSEL R9, R16, RZ, P1 ;  /* 0x000000ff10097208 */ /* 0x000fe20000800000 */
[----:B0-----:R-:W-:Y:S01]  /*06c0*/  IMAD.WIDE R2, R0, 0x4, R2 ;  /* 0x0000000400027825 */ /* 0x001fe200078e0202 */
[----:B------:R-:W-:Y:S04]  /*06d0*/  STG.E.64 desc[UR4][R6.64], R4 ;  /* 0x0000000406007986 */ /* 0x000fe8000c101b04 */
[----:B------:R-:W-:Y:S01]  /*06e0*/  STG.E.64 desc[UR4][R2.64], R8 ;  /* 0x0000000802007986 */ /* 0x000fe2000c101b04 */
[----:B------:R-:W-:Y:S05]  /*06f0*/  EXIT ;  /* 0x000000000000794d */ /* 0x000fea0003800000 */
.L_x_0:
[----:B------:R-:W-:-:S00]  /*0700*/  BRA `(.L_x_0) ;  /* 0xfffffffc00fc7947 */ /* 0x000fc0000383ffff */
[----:B------:R-:W-:-:S00]  /*0710*/  NOP ;  /* 0x0000000000007918 */ /* 0x000fc00000000000 */
        /* <DEDUP_REMOVED lines=14> */
.L_x_1:


//--------------------- .nv.global.init           --------------------------
	.section	.nv.global.init,"aw",@progbits
.nv.global.init:
	.type		_$_str,@object
	.size		_$_str,(_$_str_$_2 - _$_str)
_$_str:
        /*0000*/ 	.byte	0x5f, 0x5f, 0x43, 0x55, 0x44, 0x41, 0x5f, 0x46, 0x54, 0x5a, 0x00
	.type		_$_str_$_2,@object
	.size		_$_str_$_2,(.L_1 - _$_str_$_2)
_$_str_$_2:
        /*000b*/ 	.byte	0x5f, 0x5f, 0x43, 0x55, 0x44, 0x41, 0x5f, 0x50, 0x52, 0x45, 0x43, 0x5f, 0x53, 0x51, 0x52, 0x54
        /*001b*/ 	.byte	0x00
.L_1:


//--------------------- .nv.constant0.triton_poi_fused__native_batch_norm_legit_no_training_cat_relu_7 --------------------------
	.section	.nv.constant0.triton_poi_fused__native_batch_norm_legit_no_training_cat_relu_7,"a",@progbits
	.sectionflags	@""
	.align	4
.nv.constant0.triton_poi_fused__native_batch_norm_legit_no_training_cat_relu_7:
	.zero		620
